//
// Generated by NVIDIA NVVM Compiler
//
// Compiler Build ID: CL-36424714
// Cuda compilation tools, release 13.0, V13.0.88
// Based on NVVM 20.0.0
//

.version 9.0
.target sm_100
.address_size 64

	// .globl	_Z9vectoraddPiS_S_

.visible .entry _Z9vectoraddPiS_S_(
	.param .u64 .ptr .align 1 _Z9vectoraddPiS_S__param_0,
	.param .u64 .ptr .align 1 _Z9vectoraddPiS_S__param_1,
	.param .u64 .ptr .align 1 _Z9vectoraddPiS_S__param_2
)
{
	.reg .pred 	%p<2>;
	.reg .b32 	%r<8>;
	.reg .b64 	%rd<11>;

	ld.param.u64 	%rd1, [_Z9vectoraddPiS_S__param_0];
	ld.param.u64 	%rd2, [_Z9vectoraddPiS_S__param_1];
	ld.param.u64 	%rd3, [_Z9vectoraddPiS_S__param_2];
	mov.u32 	%r2, %tid.x;
	mov.u32 	%r3, %ntid.x;
	mov.u32 	%r4, %ctaid.x;
	mad.lo.s32 	%r1, %r3, %r4, %r2;
	setp.gt.s32 	%p1, %r1, 8;
	@%p1 bra 	$L__BB0_2;
	cvta.to.global.u64 	%rd4, %rd1;
	cvta.to.global.u64 	%rd5, %rd2;
	cvta.to.global.u64 	%rd6, %rd3;
	mul.wide.s32 	%rd7, %r1, 4;
	add.s64 	%rd8, %rd4, %rd7;
	ld.global.u32 	%r5, [%rd8];
	add.s64 	%rd9, %rd5, %rd7;
	ld.global.u32 	%r6, [%rd9];
	add.s32 	%r7, %r6, %r5;
	add.s64 	%rd10, %rd6, %rd7;
	st.global.u32 	[%rd10], %r7;
$L__BB0_2:
	ret;

}


// ===== COMPILED SASS (sm_100) =====

	.target	sm_100

	.elftype	@"ET_EXEC"


//--------------------- .note.nv.tkinfo           --------------------------
	.section	.note.nv.tkinfo,"",@"SHT_NOTE"
	.sectionflags	@"SHF_NOTE_NV_TKINFO"
	.tkinfo
        /*0018*/ 	.word	0x00000002
        /*0030*/ 	.string	""
        /*0030*/ 	.string	"ptxas"
        /*0030*/ 	.string	"Cuda compilation tools, release 13.0, V13.0.88"
        /*0030*/ 	.string	"Build cuda_13.0.r13.0/compiler.36424714_0"
        /*0030*/ 	.string	"-arch sm_100 -m 64 "



//--------------------- .note.nv.cuinfo           --------------------------
	.section	.note.nv.cuinfo,"",@"SHT_NOTE"
	.sectionflags	@"SHF_NOTE_NV_CUINFO"
        /*0018*/ 	.short	0x0002
        /*001a*/ 	.short	0x0064
        /*001c*/ 	.short	0x0082
	.zero		2


//--------------------- .nv.info                  --------------------------
	.section	.nv.info,"",@"SHT_CUDA_INFO"
	.align	4


	//----- nvinfo : EIATTR_REGCOUNT
	.align		4
        /*0000*/ 	.byte	0x04, 0x2f
        /*0002*/ 	.short	(.L_1 - .L_0)
	.align		4
.L_0:
        /*0004*/ 	.word	index@(_Z9vectoraddPiS_S_)
        /*0008*/ 	.word	0x0000000c


	//----- nvinfo : EIATTR_FRAME_SIZE
	.align		4
.L_1:
        /*000c*/ 	.byte	0x04, 0x11
        /*000e*/ 	.short	(.L_3 - .L_2)
	.align		4
.L_2:
        /*0010*/ 	.word	index@(_Z9vectoraddPiS_S_)
        /*0014*/ 	.word	0x00000000


	//----- nvinfo : EIATTR_MIN_STACK_SIZE
	.align		4
.L_3:
        /*0018*/ 	.byte	0x04, 0x12
        /*001a*/ 	.short	(.L_5 - .L_4)
	.align		4
.L_4:
        /*001c*/ 	.word	index@(_Z9vectoraddPiS_S_)
        /*0020*/ 	.word	0x00000000
.L_5:


//--------------------- .nv.compat                --------------------------
	.section	.nv.compat,"",@"SHT_CUDA_COMPAT_INFO"
	.align	4
        /*0000*/ 	.byte	0x02, 0x09, 0x00, 0x00, 0x02, 0x02, 0x01, 0x00, 0x02, 0x05, 0x05, 0x00, 0x03, 0x07, 0x01, 0x01
        /*0010*/ 	.byte	0x02, 0x03, 0x00, 0x00, 0x02, 0x06, 0x01, 0x00, 0x04, 0x0b, 0x08, 0x00, 0x09, 0x00, 0x00, 0x00
        /*0020*/ 	.byte	0x00, 0x00, 0x00, 0x00


//--------------------- .nv.info._Z9vectoraddPiS_S_ --------------------------
	.section	.nv.info._Z9vectoraddPiS_S_,"",@"SHT_CUDA_INFO"
	.sectionflags	@""
	.align	4


	//----- nvinfo : EIATTR_CUDA_API_VERSION
	.align		4
        /*0000*/ 	.byte	0x04, 0x37
        /*0002*/ 	.short	(.L_7 - .L_6)
.L_6:
        /*0004*/ 	.word	0x00000082


	//----- nvinfo : EIATTR_KPARAM_INFO
	.align		4
.L_7:
        /*0008*/ 	.byte	0x04, 0x17
        /*000a*/ 	.short	(.L_9 - .L_8)
.L_8:
        /*000c*/ 	.word	0x00000000
        /*0010*/ 	.short	0x0002
        /*0012*/ 	.short	0x0010
        /*0014*/ 	.byte	0x00, 0xf5, 0x21, 0x00


	//----- nvinfo : EIATTR_KPARAM_INFO
	.align		4
.L_9:
        /*0018*/ 	.byte	0x04, 0x17
        /*001a*/ 	.short	(.L_11 - .L_10)
.L_10:
        /*001c*/ 	.word	0x00000000
        /*0020*/ 	.short	0x0001
        /*0022*/ 	.short	0x0008
        /*0024*/ 	.byte	0x00, 0xf5, 0x21, 0x00


	//----- nvinfo : EIATTR_KPARAM_INFO
	.align		4
.L_11:
        /*0028*/ 	.byte	0x04, 0x17
        /*002a*/ 	.short	(.L_13 - .L_12)
.L_12:
        /*002c*/ 	.word	0x00000000
        /*0030*/ 	.short	0x0000
        /*0032*/ 	.short	0x0000
        /*0034*/ 	.byte	0x00, 0xf5, 0x21, 0x00


	//----- nvinfo : EIATTR_SPARSE_MMA_MASK
	.align		4
.L_13:
        /*0038*/ 	.byte	0x03, 0x50
        /*003a*/ 	.short	0x0000


	//----- nvinfo : EIATTR_MAXREG_COUNT
	.align		4
        /*003c*/ 	.byte	0x03, 0x1b
        /*003e*/ 	.short	0x00ff


	//----- nvinfo : EIATTR_MERCURY_ISA_VERSION
	.align		4
        /*0040*/ 	.byte	0x03, 0x5f
        /*0042*/ 	.short	0x0101


	//----- nvinfo : EIATTR_VRC_CTA_INIT_COUNT
	.align		4
        /*0044*/ 	.byte	0x02, 0x4a
	.zero		1
	.zero		1


	//----- nvinfo : EIATTR_EXIT_INSTR_OFFSETS
	.align		4
        /*0048*/ 	.byte	0x04, 0x1c
        /*004a*/ 	.short	(.L_15 - .L_14)


	//   ....[0]....
.L_14:
        /*004c*/ 	.word	0x00000060


	//   ....[1]....
        /*0050*/ 	.word	0x00000120


	//----- nvinfo : EIATTR_CBANK_PARAM_SIZE
	.align		4
.L_15:
        /*0054*/ 	.byte	0x03, 0x19
        /*0056*/ 	.short	0x0018


	//----- nvinfo : EIATTR_PARAM_CBANK
	.align		4
        /*0058*/ 	.byte	0x04, 0x0a
        /*005a*/ 	.short	(.L_17 - .L_16)
	.align		4
.L_16:
        /*005c*/ 	.word	index@(.nv.constant0._Z9vectoraddPiS_S_)
        /*0060*/ 	.short	0x0380
        /*0062*/ 	.short	0x0018


	//----- nvinfo : EIATTR_SW_WAR
	.align		4
.L_17:
        /*0064*/ 	.byte	0x04, 0x36
        /*0066*/ 	.short	(.L_19 - .L_18)
.L_18:
        /*0068*/ 	.word	0x00000008
.L_19:


//--------------------- .nv.callgraph             --------------------------
	.section	.nv.callgraph,"",@"SHT_CUDA_CALLGRAPH"
	.align	4
	.sectionentsize	8
	.align		4
        /*0000*/ 	.word	0x00000000
	.align		4
        /*0004*/ 	.word	0xffffffff
	.align		4
        /*0008*/ 	.word	0x00000000
	.align		4
        /*000c*/ 	.word	0xfffffffe
	.align		4
        /*0010*/ 	.word	0x00000000
	.align		4
        /*0014*/ 	.word	0xfffffffd
	.align		4
        /*0018*/ 	.word	0x00000000
	.align		4
        /*001c*/ 	.word	0xfffffffc


//--------------------- .text._Z9vectoraddPiS_S_  --------------------------
	.section	.text._Z9vectoraddPiS_S_,"ax",@progbits
	.align	128
        .global         _Z9vectoraddPiS_S_
        .type           _Z9vectoraddPiS_S_,@function
        .size           _Z9vectoraddPiS_S_,(.L_x_1 - _Z9vectoraddPiS_S_)
        .other          _Z9vectoraddPiS_S_,@"STO_CUDA_ENTRY STV_DEFAULT"
_Z9vectoraddPiS_S_:
.text._Z9vectoraddPiS_S_:
[----:B------:R-:W-:Y:S01]  /*0000*/  LDC R1, c[0x0][0x37c] ;  /* 0x0000df00ff017b82 */ /* 0x000fe20000000800 */
[----:B------:R-:W0:Y:S01]  /*0010*/  S2R R9, SR_TID.X ;  /* 0x0000000000097919 */ /* 0x000e220000002100 */
[----:B------:R-:W0:Y:S01]  /*0020*/  LDCU UR4, c[0x0][0x360] ;  /* 0x00006c00ff0477ac */ /* 0x000e220008000800 */
[----:B------:R-:W0:Y:S02]  /*0030*/  S2R R0, SR_CTAID.X ;  /* 0x0000000000007919 */ /* 0x000e240000002500 */
[----:B0-----:R-:W-:-:S05]  /*0040*/  IMAD R9, R0, UR4, R9 ;  /* 0x0000000400097c24 */ /* 0x001fca000f8e0209 */
[----:B------:R-:W-:-:S13]  /*0050*/  ISETP.GT.AND P0, PT, R9, 0x8, PT ;  /* 0x000000080900780c */ /* 0x000fda0003f04270 */
[----:B------:R-:W-:Y:S05]  /*0060*/  @P0 EXIT ;  /* 0x000000000000094d */ /* 0x000fea0003800000 */
[----:B------:R-:W0:Y:S01]  /*0070*/  LDC.64 R2, c[0x0][0x380] ;  /* 0x0000e000ff027b82 */ /* 0x000e220000000a00 */
[----:B------:R-:W1:Y:S07]  /*0080*/  LDCU.64 UR4, c[0x0][0x358] ;  /* 0x00006b00ff0477ac */ /* 0x000e6e0008000a00 */
[----:B------:R-:W2:Y:S08]  /*0090*/  LDC.64 R4, c[0x0][0x388] ;  /* 0x0000e200ff047b82 */ /* 0x000eb00000000a00 */
[----:B------:R-:W3:Y:S01]  /*00a0*/  LDC.64 R6, c[0x0][0x390] ;  /* 0x0000e400ff067b82 */ /* 0x000ee20000000a00 */
[----:B0-----:R-:W-:-:S06]  /*00b0*/  IMAD.WIDE R2, R9, 0x4, R2 ;  /* 0x0000000409027825 */ /* 0x001fcc00078e0202 */
[----:B-1----:R-:W4:Y:S01]  /*00c0*/  LDG.E R2, desc[UR4][R2.64] ;  /* 0x0000000402027981 */ /* 0x002f22000c1e1900 */
[----:B--2---:R-:W-:-:S06]  /*00d0*/  IMAD.WIDE R4, R9, 0x4, R4 ;  /* 0x0000000409047825 */ /* 0x004fcc00078e0204 */
[----:B------:R-:W4:Y:S01]  /*00e0*/  LDG.E R5, desc[UR4][R4.64] ;  /* 0x0000000404057981 */ /* 0x000f22000c1e1900 */
[----:B---3--:R-:W-:Y:S01]  /*00f0*/  IMAD.WIDE R6, R9, 0x4, R6 ;  /* 0x0000000409067825 */ /* 0x008fe200078e0206 */
[----:B----4-:R-:W-:-:S05]  /*0100*/  IADD3 R9, PT, PT, R2, R5, RZ ;  /* 0x0000000502097210 */ /* 0x010fca0007ffe0ff */
[----:B------:R-:W-:Y:S01]  /*0110*/  STG.E desc[UR4][R6.64], R9 ;  /* 0x0000000906007986 */ /* 0x000fe2000c101904 */
[----:B------:R-:W-:Y:S05]  /*0120*/  EXIT ;  /* 0x000000000000794d */ /* 0x000fea0003800000 */
.L_x_0:
[----:B------:R-:W-:-:S00]  /*0130*/  BRA `(.L_x_0) ;  /* 0xfffffffc00fc7947 */ /* 0x000fc0000383ffff */
[----:B------:R-:W-:-:S00]  /*0140*/  NOP ;  /* 0x0000000000007918 */ /* 0x000fc00000000000 */
        /* <DEDUP_REMOVED lines=11> */
.L_x_1:


//--------------------- .nv.shared.reserved.0     --------------------------
	.section	.nv.shared.reserved.0,"aw",@nobits
	.weak		__nv_reservedSMEM_offset_0_alias
	.size		__nv_reservedSMEM_offset_0_alias, 0, 64
	.other		__nv_reservedSMEM_offset_0_alias,@"STO_CUDA_RESERVED_SHARED STV_DEFAULT"
__nv_reservedSMEM_offset_0_alias:
	.zero		0
	.zero		64


//--------------------- .nv.constant0._Z9vectoraddPiS_S_ --------------------------
	.section	.nv.constant0._Z9vectoraddPiS_S_,"a",@progbits
	.sectionflags	@""
	.align	4
.nv.constant0._Z9vectoraddPiS_S_:
	.zero		920


//--------------------- SYMBOLS --------------------------

	.type		.nv.reservedSmem.offset0,@object
	.size		.nv.reservedSmem.offset0,0x4
